	.headerflags	@"EF_CUDA_TEXMODE_UNIFIED EF_CUDA_64BIT_ADDRESS EF_CUDA_ACCELERATORS EF_CUDA_SM90 EF_CUDA_VIRTUAL_SM(EF_CUDA_SM90)"
	.elftype	@"ET_EXEC"


//--------------------- .nv.info                  --------------------------
	.section	.nv.info,"",@"SHT_CUDA_INFO"
	.align	4


	//----- nvinfo : EIATTR_REGCOUNT
	.align		4
        /*0000*/ 	.byte	0x04, 0x2f
        /*0002*/ 	.short	(.L_1 - .L_0)
	.align		4
.L_0:
        /*0004*/ 	.word	index@(triton_poi_fused_cat_4)
        /*0008*/ 	.word	0x0000000e


	//----- nvinfo : EIATTR_MIN_STACK_SIZE
	.align		4
.L_1:
        /*000c*/ 	.byte	0x04, 0x12
        /*000e*/ 	.short	(.L_3 - .L_2)
	.align		4
.L_2:
        /*0010*/ 	.word	index@(triton_poi_fused_cat_4)
        /*0014*/ 	.word	0x00000000


	//----- nvinfo : EIATTR_FRAME_SIZE
	.align		4
.L_3:
        /*0018*/ 	.byte	0x04, 0x11
        /*001a*/ 	.short	(.L_5 - .L_4)
	.align		4
.L_4:
        /*001c*/ 	.word	index@(triton_poi_fused_cat_4)
        /*0020*/ 	.word	0x00000000


	//----- nvinfo : EIATTR_MIN_STACK_SIZE
	.align		4
.L_5:
        /*0024*/ 	.byte	0x04, 0x12
        /*0026*/ 	.short	(.L_7 - .L_6)
	.align		4
.L_6:
        /*0028*/ 	.word	index@(triton_poi_fused_cat_4)
        /*002c*/ 	.word	0x00000000
.L_7:


//--------------------- .nv.info.triton_poi_fused_cat_4 --------------------------
	.section	.nv.info.triton_poi_fused_cat_4,"",@"SHT_CUDA_INFO"
	.sectionflags	@""
	.align	4


	//----- nvinfo : EIATTR_CUDA_API_VERSION
	.align		4
        /*0000*/ 	.byte	0x04, 0x37
        /*0002*/ 	.short	(.L_9 - .L_8)
.L_8:
        /*0004*/ 	.word	0x0000007c


	//----- nvinfo : EIATTR_KPARAM_INFO
	.align		4
.L_9:
        /*0008*/ 	.byte	0x04, 0x17
        /*000a*/ 	.short	(.L_11 - .L_10)
.L_10:
        /*000c*/ 	.word	0x00000000
        /*0010*/ 	.short	0x0002
        /*0012*/ 	.short	0x0010
        /*0014*/ 	.byte	0x00, 0xf0, 0x11, 0x00


	//----- nvinfo : EIATTR_KPARAM_INFO
	.align		4
.L_11:
        /*0018*/ 	.byte	0x04, 0x17
        /*001a*/ 	.short	(.L_13 - .L_12)
.L_12:
        /*001c*/ 	.word	0x00000000
        /*0020*/ 	.short	0x0001
        /*0022*/ 	.short	0x0008
        /*0024*/ 	.byte	0x00, 0xf4, 0x21, 0x00


	//----- nvinfo : EIATTR_KPARAM_INFO
	.align		4
.L_13:
        /*0028*/ 	.byte	0x04, 0x17
        /*002a*/ 	.short	(.L_15 - .L_14)
.L_14:
        /*002c*/ 	.word	0x00000000
        /*0030*/ 	.short	0x0000
        /*0032*/ 	.short	0x0000
        /*0034*/ 	.byte	0x00, 0xf4, 0x21, 0x00


	//----- nvinfo : EIATTR_SPARSE_MMA_MASK
	.align		4
.L_15:
        /*0038*/ 	.byte	0x03, 0x50
        /*003a*/ 	.short	0x0000


	//----- nvinfo : EIATTR_MAXREG_COUNT
	.align		4
        /*003c*/ 	.byte	0x03, 0x1b
        /*003e*/ 	.short	0x00ff


	//----- nvinfo : EIATTR_EXIT_INSTR_OFFSETS
	.align		4
        /*0040*/ 	.byte	0x04, 0x1c
        /*0042*/ 	.short	(.L_17 - .L_16)


	//   ....[0]....
.L_16:
        /*0044*/ 	.word	0x00000260


	//   ....[1]....
        /*0048*/ 	.word	0x00000280


	//----- nvinfo : EIATTR_REQNTID
	.align		4
.L_17:
        /*004c*/ 	.byte	0x04, 0x10
        /*004e*/ 	.short	(.L_19 - .L_18)
.L_18:
        /*0050*/ 	.word	0x00000080
        /*0054*/ 	.word	0x00000001
        /*0058*/ 	.word	0x00000001


	//----- nvinfo : EIATTR_CBANK_PARAM_SIZE
	.align		4
.L_19:
        /*005c*/ 	.byte	0x03, 0x19
        /*005e*/ 	.short	0x0014


	//----- nvinfo : EIATTR_PARAM_CBANK
	.align		4
        /*0060*/ 	.byte	0x04, 0x0a
        /*0062*/ 	.short	(.L_21 - .L_20)
	.align		4
.L_20:
        /*0064*/ 	.word	index@(.nv.constant0.triton_poi_fused_cat_4)
        /*0068*/ 	.short	0x0210
        /*006a*/ 	.short	0x0014


	//----- nvinfo : EIATTR_SW_WAR
	.align		4
.L_21:
        /*006c*/ 	.byte	0x04, 0x36
        /*006e*/ 	.short	(.L_23 - .L_22)
.L_22:
        /*0070*/ 	.word	0x00000008
.L_23:


//--------------------- .nv.callgraph             --------------------------
	.section	.nv.callgraph,"",@"SHT_CUDA_CALLGRAPH"
	.align	4
	.sectionentsize	8
	.align		4
        /*0000*/ 	.word	0x00000000
	.align		4
        /*0004*/ 	.word	0xffffffff
	.align		4
        /*0008*/ 	.word	0x00000000
	.align		4
        /*000c*/ 	.word	0xfffffffe
	.align		4
        /*0010*/ 	.word	0x00000000
	.align		4
        /*0014*/ 	.word	0xfffffffd
	.align		4
        /*0018*/ 	.word	0x00000000
	.align		4
        /*001c*/ 	.word	0xfffffffc


//--------------------- .text.triton_poi_fused_cat_4 --------------------------
	.section	.text.triton_poi_fused_cat_4,"ax",@progbits
	.align	128
        .global         triton_poi_fused_cat_4
        .type           triton_poi_fused_cat_4,@function
        .size           triton_poi_fused_cat_4,(.L_x_1 - triton_poi_fused_cat_4)
        .other          triton_poi_fused_cat_4,@"STO_CUDA_ENTRY STV_DEFAULT"
triton_poi_fused_cat_4:
.text.triton_poi_fused_cat_4:
[----:B------:R-:W0:Y:S02]  /*0000*/  LDC R1, c[0x0][0x28] ;  /* 0x00000a00ff017b82 */ /* 0x000e240000000800 */
[----:B------:R-:W1:Y:S01]  /*0010*/  S2R R0, SR_TID.X ;  /* 0x0000000000007919 */ /* 0x000e620000002100 */
[----:B------:R-:W2:Y:S01]  /*0020*/  LDC.64 R2, c[0x0][0x210] ;  /* 0x00008400ff027b82 */ /* 0x000ea20000000a00 */
[----:B------:R-:W-:Y:S01]  /*0030*/  ULDC.64 UR4, c[0x0][0x208] ;  /* 0x0000820000047ab9 */ /* 0x000fe20000000a00 */
[----:B------:R-:W3:Y:S01]  /*0040*/  S2R R7, SR_CTAID.X ;  /* 0x0000000000077919 */ /* 0x000ee20000002500 */
[----:B-1----:R-:W-:-:S05]  /*0050*/  LOP3.LUT R0, R0, 0x7f, RZ, 0xc0, !PT ;  /* 0x0000007f00007812 */ /* 0x002fca00078ec0ff */
[----:B---3--:R-:W-:-:S05]  /*0060*/  IMAD R7, R7, 0x80, R0 ;  /* 0x0000008007077824 */ /* 0x008fca00078e0200 */
[----:B------:R-:W-:-:S04]  /*0070*/  SHF.R.S32.HI R0, RZ, 0x1f, R7 ;  /* 0x0000001fff007819 */ /* 0x000fc80000011407 */
[----:B------:R-:W-:-:S04]  /*0080*/  LEA.HI R0, R0, R7, RZ, 0x4 ;  /* 0x0000000700007211 */ /* 0x000fc800078f20ff */
[----:B------:R-:W-:Y:S02]  /*0090*/  LOP3.LUT R4, R0, 0xfffffff0, RZ, 0xc0, !PT ;  /* 0xfffffff000047812 */ /* 0x000fe400078ec0ff */
[----:B------:R-:W-:-:S03]  /*00a0*/  SHF.R.S32.HI R0, RZ, 0x4, R0 ;  /* 0x00000004ff007819 */ /* 0x000fc60000011400 */
[----:B------:R-:W-:-:S04]  /*00b0*/  IMAD.IADD R5, R7, 0x1, -R4 ;  /* 0x0000000107057824 */ /* 0x000fc800078e0a04 */
[----:B------:R-:W-:Y:S01]  /*00c0*/  IMAD R9, R0, 0x4, R5 ;  /* 0x0000000400097824 */ /* 0x000fe200078e0205 */
[----:B------:R-:W-:Y:S01]  /*00d0*/  LOP3.LUT R4, R5, 0xfffffffc, RZ, 0xc0, !PT ;  /* 0xfffffffc05047812 */ /* 0x000fe200078ec0ff */
[----:B------:R-:W-:Y:S02]  /*00e0*/  IMAD.MOV.U32 R0, RZ, RZ, RZ ;  /* 0x000000ffff007224 */ /* 0x000fe400078e00ff */
[----:B--2---:R-:W-:Y:S01]  /*00f0*/  IMAD.WIDE R2, R9, 0x4, R2 ;  /* 0x0000000409027825 */ /* 0x004fe200078e0202 */
[----:B------:R-:W-:-:S04]  /*0100*/  ISETP.NE.AND P0, PT, R4, 0x8, PT ;  /* 0x000000080400780c */ /* 0x000fc80003f05270 */
[----:B------:R-:W-:-:S13]  /*0110*/  ISETP.LT.AND P6, PT, R7, 0x100, !P0 ;  /* 0x000001000700780c */ /* 0x000fda00047c1270 */
[----:B------:R-:W2:Y:S01]  /*0120*/  @P6 LDG.E.EL R0, desc[UR4][R2.64+0x1e0] ;  /* 0x0001e00402006981 */ /* 0x000ea2000c2e1900 */
[----:B------:R-:W-:Y:S01]  /*0130*/  ISETP.GE.AND P1, PT, R7, 0x100, PT ;  /* 0x000001000700780c */ /* 0x000fe20003f26270 */
[----:B------:R-:W-:Y:S01]  /*0140*/  IMAD.MOV.U32 R9, RZ, RZ, RZ ;  /* 0x000000ffff097224 */ /* 0x000fe200078e00ff */
[----:B------:R-:W-:Y:S01]  /*0150*/  ISETP.NE.AND P3, PT, R4, 0x4, PT ;  /* 0x000000040400780c */ /* 0x000fe20003f65270 */
[----:B------:R-:W-:Y:S01]  /*0160*/  IMAD.MOV.U32 R6, RZ, RZ, RZ ;  /* 0x000000ffff067224 */ /* 0x000fe200078e00ff */
[C---:B------:R-:W-:Y:S02]  /*0170*/  ISETP.GE.AND P2, PT, R5.reuse, 0x4, PT ;  /* 0x000000040500780c */ /* 0x040fe40003f46270 */
[----:B------:R-:W-:Y:S02]  /*0180*/  ISETP.GT.AND P4, PT, R5, 0xb, !P1 ;  /* 0x0000000b0500780c */ /* 0x000fe40004f84270 */
[C---:B------:R-:W-:Y:S01]  /*0190*/  ISETP.LT.AND P5, PT, R7.reuse, 0x100, !P2 ;  /* 0x000001000700780c */ /* 0x040fe200057a1270 */
[----:B------:R-:W1:Y:S10]  /*01a0*/  LDC.64 R4, c[0x0][0x218] ;  /* 0x00008600ff047b82 */ /* 0x000e740000000a00 */
[----:B------:R-:W3:Y:S01]  /*01b0*/  @P4 LDG.E.EL R9, desc[UR4][R2.64+0x2d0] ;  /* 0x0002d00402094981 */ /* 0x000ee2000c2e1900 */
[----:B--2---:R-:W-:Y:S01]  /*01c0*/  SEL R8, R0, RZ, P6 ;  /* 0x000000ff00087207 */ /* 0x004fe20003000000 */
[----:B------:R-:W-:Y:S01]  /*01d0*/  IMAD.MOV.U32 R0, RZ, RZ, RZ ;  /* 0x000000ffff007224 */ /* 0x000fe200078e00ff */
[----:B------:R-:W-:-:S05]  /*01e0*/  ISETP.LT.AND P6, PT, R7, 0x100, !P3 ;  /* 0x000001000700780c */ /* 0x000fca0005fc1270 */
[----:B------:R-:W2:Y:S08]  /*01f0*/  @P5 LDG.E.EL R0, desc[UR4][R2.64] ;  /* 0x0000000402005981 */ /* 0x000eb0000c2e1900 */
[----:B------:R-:W4:Y:S01]  /*0200*/  @P6 LDG.E.EL R6, desc[UR4][R2.64+0xf0] ;  /* 0x0000f00402066981 */ /* 0x000f22000c2e1900 */
[----:B-1----:R-:W-:Y:S01]  /*0210*/  IMAD.WIDE R4, R7, 0x4, R4 ;  /* 0x0000000407047825 */ /* 0x002fe200078e0204 */
[----:B---3--:R-:W-:-:S02]  /*0220*/  @P0 SEL R8, R9, RZ, P4 ;  /* 0x000000ff09080207 */ /* 0x008fc40002000000 */
[----:B--2---:R-:W-:Y:S02]  /*0230*/  SEL R9, R0, RZ, P5 ;  /* 0x000000ff00097207 */ /* 0x004fe40002800000 */
[----:B----4-:R-:W-:-:S04]  /*0240*/  SEL R11, R6, RZ, P6 ;  /* 0x000000ff060b7207 */ /* 0x010fc80003000000 */
[----:B------:R-:W-:Y:S01]  /*0250*/  @P2 SEL R9, R11, R8, !P3 ;  /* 0x000000080b092207 */ /* 0x000fe20005800000 */
[----:B------:R-:W-:Y:S06]  /*0260*/  @P1 EXIT ;  /* 0x000000000000194d */ /* 0x000fec0003800000 */
[----:B------:R-:W-:Y:S01]  /*0270*/  STG.E desc[UR4][R4.64], R9 ;  /* 0x0000000904007986 */ /* 0x000fe2000c101904 */
[----:B------:R-:W-:Y:S05]  /*0280*/  EXIT ;  /* 0x000000000000794d */ /* 0x000fea0003800000 */
.L_x_0:
[----:B------:R-:W-:-:S00]  /*0290*/  BRA `(.L_x_0) ;  /* 0xfffffffc00fc7947 */ /* 0x000fc0000383ffff */
[----:B------:R-:W-:-:S00]  /*02a0*/  NOP ;  /* 0x0000000000007918 */ /* 0x000fc00000000000 */
        /* <DEDUP_REMOVED lines=13> */
.L_x_1:


//--------------------- .nv.constant0.triton_poi_fused_cat_4 --------------------------
	.section	.nv.constant0.triton_poi_fused_cat_4,"a",@progbits
	.sectionflags	@""
	.align	4
.nv.constant0.triton_poi_fused_cat_4:
	.zero		548
